	.headerflags	@"EF_CUDA_TEXMODE_UNIFIED EF_CUDA_64BIT_ADDRESS EF_CUDA_SM80 EF_CUDA_VIRTUAL_SM(EF_CUDA_SM80)"
	.elftype	@"ET_EXEC"


//--------------------- .nv.info                  --------------------------
	.section	.nv.info,"",@"SHT_CUDA_INFO"
	.align	4


	//----- nvinfo : EIATTR_REGCOUNT
	.align		4
        /*0000*/ 	.byte	0x04, 0x2f
        /*0002*/ 	.short	(.L_1 - .L_0)
	.align		4
.L_0:
        /*0004*/ 	.word	index@(write_float_ptr)
        /*0008*/ 	.word	0x00000008


	//----- nvinfo : EIATTR_MIN_STACK_SIZE
	.align		4
.L_1:
        /*000c*/ 	.byte	0x04, 0x12
        /*000e*/ 	.short	(.L_3 - .L_2)
	.align		4
.L_2:
        /*0010*/ 	.word	index@(write_float_ptr)
        /*0014*/ 	.word	0x00000000


	//----- nvinfo : EIATTR_FRAME_SIZE
	.align		4
.L_3:
        /*0018*/ 	.byte	0x04, 0x11
        /*001a*/ 	.short	(.L_5 - .L_4)
	.align		4
.L_4:
        /*001c*/ 	.word	index@(write_float_ptr)
        /*0020*/ 	.word	0x00000000


	//----- nvinfo : EIATTR_REGCOUNT
	.align		4
.L_5:
        /*0024*/ 	.byte	0x04, 0x2f
        /*0026*/ 	.short	(.L_7 - .L_6)
	.align		4
.L_6:
        /*0028*/ 	.word	index@(write_float_value)
        /*002c*/ 	.word	0x00000008


	//----- nvinfo : EIATTR_MIN_STACK_SIZE
	.align		4
.L_7:
        /*0030*/ 	.byte	0x04, 0x12
        /*0032*/ 	.short	(.L_9 - .L_8)
	.align		4
.L_8:
        /*0034*/ 	.word	index@(write_float_value)
        /*0038*/ 	.word	0x00000000


	//----- nvinfo : EIATTR_FRAME_SIZE
	.align		4
.L_9:
        /*003c*/ 	.byte	0x04, 0x11
        /*003e*/ 	.short	(.L_11 - .L_10)
	.align		4
.L_10:
        /*0040*/ 	.word	index@(write_float_value)
        /*0044*/ 	.word	0x00000000


	//----- nvinfo : EIATTR_REGCOUNT
	.align		4
.L_11:
        /*0048*/ 	.byte	0x04, 0x2f
        /*004a*/ 	.short	(.L_13 - .L_12)
	.align		4
.L_12:
        /*004c*/ 	.word	index@(write_float_sum)
        /*0050*/ 	.word	0x00000008


	//----- nvinfo : EIATTR_MIN_STACK_SIZE
	.align		4
.L_13:
        /*0054*/ 	.byte	0x04, 0x12
        /*0056*/ 	.short	(.L_15 - .L_14)
	.align		4
.L_14:
        /*0058*/ 	.word	index@(write_float_sum)
        /*005c*/ 	.word	0x00000000


	//----- nvinfo : EIATTR_FRAME_SIZE
	.align		4
.L_15:
        /*0060*/ 	.byte	0x04, 0x11
        /*0062*/ 	.short	(.L_17 - .L_16)
	.align		4
.L_16:
        /*0064*/ 	.word	index@(write_float_sum)
        /*0068*/ 	.word	0x00000000


	//----- nvinfo : EIATTR_MIN_STACK_SIZE
	.align		4
.L_17:
        /*006c*/ 	.byte	0x04, 0x12
        /*006e*/ 	.short	(.L_19 - .L_18)
	.align		4
.L_18:
        /*0070*/ 	.word	index@(write_float_sum)
        /*0074*/ 	.word	0x00000000


	//----- nvinfo : EIATTR_MIN_STACK_SIZE
	.align		4
.L_19:
        /*0078*/ 	.byte	0x04, 0x12
        /*007a*/ 	.short	(.L_21 - .L_20)
	.align		4
.L_20:
        /*007c*/ 	.word	index@(write_float_value)
        /*0080*/ 	.word	0x00000000


	//----- nvinfo : EIATTR_MIN_STACK_SIZE
	.align		4
.L_21:
        /*0084*/ 	.byte	0x04, 0x12
        /*0086*/ 	.short	(.L_23 - .L_22)
	.align		4
.L_22:
        /*0088*/ 	.word	index@(write_float_ptr)
        /*008c*/ 	.word	0x00000000
.L_23:


//--------------------- .nv.info.write_float_sum  --------------------------
	.section	.nv.info.write_float_sum,"",@"SHT_CUDA_INFO"
	.sectionflags	@""
	.align	4


	//----- nvinfo : EIATTR_CUDA_API_VERSION
	.align		4
        /*0000*/ 	.byte	0x04, 0x37
        /*0002*/ 	.short	(.L_25 - .L_24)
.L_24:
        /*0004*/ 	.word	0x0000007c


	//----- nvinfo : EIATTR_SW2861232_WAR
	.align		4
.L_25:
        /*0008*/ 	.byte	0x01, 0x35
	.zero		2


	//----- nvinfo : EIATTR_PARAM_CBANK
	.align		4
        /*000c*/ 	.byte	0x04, 0x0a
        /*000e*/ 	.short	(.L_27 - .L_26)
	.align		4
.L_26:
        /*0010*/ 	.word	index@(.nv.constant0.write_float_sum)
        /*0014*/ 	.short	0x0160
        /*0016*/ 	.short	0x0010


	//----- nvinfo : EIATTR_CBANK_PARAM_SIZE
	.align		4
.L_27:
        /*0018*/ 	.byte	0x03, 0x19
        /*001a*/ 	.short	0x0010


	//----- nvinfo : EIATTR_KPARAM_INFO
	.align		4
        /*001c*/ 	.byte	0x04, 0x17
        /*001e*/ 	.short	(.L_29 - .L_28)
.L_28:
        /*0020*/ 	.word	0x00000000
        /*0024*/ 	.short	0x0002
        /*0026*/ 	.short	0x000c
        /*0028*/ 	.byte	0x00, 0xf0, 0x11, 0x00


	//----- nvinfo : EIATTR_KPARAM_INFO
	.align		4
.L_29:
        /*002c*/ 	.byte	0x04, 0x17
        /*002e*/ 	.short	(.L_31 - .L_30)
.L_30:
        /*0030*/ 	.word	0x00000000
        /*0034*/ 	.short	0x0001
        /*0036*/ 	.short	0x0008
        /*0038*/ 	.byte	0x00, 0xf0, 0x09, 0x00


	//----- nvinfo : EIATTR_KPARAM_INFO
	.align		4
.L_31:
        /*003c*/ 	.byte	0x04, 0x17
        /*003e*/ 	.short	(.L_33 - .L_32)
.L_32:
        /*0040*/ 	.word	0x00000000
        /*0044*/ 	.short	0x0000
        /*0046*/ 	.short	0x0000
        /*0048*/ 	.byte	0x00, 0xf0, 0x21, 0x00


	//----- nvinfo : EIATTR_MAXREG_COUNT
	.align		4
.L_33:
        /*004c*/ 	.byte	0x03, 0x1b
        /*004e*/ 	.short	0x00ff


	//----- nvinfo : EIATTR_EXIT_INSTR_OFFSETS
	.align		4
        /*0050*/ 	.byte	0x04, 0x1c
        /*0052*/ 	.short	(.L_35 - .L_34)


	//   ....[0]....
.L_34:
        /*0054*/ 	.word	0x00000080
.L_35:


//--------------------- .nv.info.write_float_value --------------------------
	.section	.nv.info.write_float_value,"",@"SHT_CUDA_INFO"
	.sectionflags	@""
	.align	4


	//----- nvinfo : EIATTR_CUDA_API_VERSION
	.align		4
        /*0000*/ 	.byte	0x04, 0x37
        /*0002*/ 	.short	(.L_37 - .L_36)
.L_36:
        /*0004*/ 	.word	0x0000007c


	//----- nvinfo : EIATTR_SW2861232_WAR
	.align		4
.L_37:
        /*0008*/ 	.byte	0x01, 0x35
	.zero		2


	//----- nvinfo : EIATTR_PARAM_CBANK
	.align		4
        /*000c*/ 	.byte	0x04, 0x0a
        /*000e*/ 	.short	(.L_39 - .L_38)
	.align		4
.L_38:
        /*0010*/ 	.word	index@(.nv.constant0.write_float_value)
        /*0014*/ 	.short	0x0160
        /*0016*/ 	.short	0x000c


	//----- nvinfo : EIATTR_CBANK_PARAM_SIZE
	.align		4
.L_39:
        /*0018*/ 	.byte	0x03, 0x19
        /*001a*/ 	.short	0x000c


	//----- nvinfo : EIATTR_KPARAM_INFO
	.align		4
        /*001c*/ 	.byte	0x04, 0x17
        /*001e*/ 	.short	(.L_41 - .L_40)
.L_40:
        /*0020*/ 	.word	0x00000000
        /*0024*/ 	.short	0x0001
        /*0026*/ 	.short	0x0008
        /*0028*/ 	.byte	0x00, 0xf0, 0x11, 0x00


	//----- nvinfo : EIATTR_KPARAM_INFO
	.align		4
.L_41:
        /*002c*/ 	.byte	0x04, 0x17
        /*002e*/ 	.short	(.L_43 - .L_42)
.L_42:
        /*0030*/ 	.word	0x00000000
        /*0034*/ 	.short	0x0000
        /*0036*/ 	.short	0x0000
        /*0038*/ 	.byte	0x00, 0xf0, 0x21, 0x00


	//----- nvinfo : EIATTR_MAXREG_COUNT
	.align		4
.L_43:
        /*003c*/ 	.byte	0x03, 0x1b
        /*003e*/ 	.short	0x00ff


	//----- nvinfo : EIATTR_EXIT_INSTR_OFFSETS
	.align		4
        /*0040*/ 	.byte	0x04, 0x1c
        /*0042*/ 	.short	(.L_45 - .L_44)


	//   ....[0]....
.L_44:
        /*0044*/ 	.word	0x00000060
.L_45:


//--------------------- .nv.info.write_float_ptr  --------------------------
	.section	.nv.info.write_float_ptr,"",@"SHT_CUDA_INFO"
	.sectionflags	@""
	.align	4


	//----- nvinfo : EIATTR_CUDA_API_VERSION
	.align		4
        /*0000*/ 	.byte	0x04, 0x37
        /*0002*/ 	.short	(.L_47 - .L_46)
.L_46:
        /*0004*/ 	.word	0x0000007c


	//----- nvinfo : EIATTR_SW2861232_WAR
	.align		4
.L_47:
        /*0008*/ 	.byte	0x01, 0x35
	.zero		2


	//----- nvinfo : EIATTR_PARAM_CBANK
	.align		4
        /*000c*/ 	.byte	0x04, 0x0a
        /*000e*/ 	.short	(.L_49 - .L_48)
	.align		4
.L_48:
        /*0010*/ 	.word	index@(.nv.constant0.write_float_ptr)
        /*0014*/ 	.short	0x0160
        /*0016*/ 	.short	0x0010


	//----- nvinfo : EIATTR_CBANK_PARAM_SIZE
	.align		4
.L_49:
        /*0018*/ 	.byte	0x03, 0x19
        /*001a*/ 	.short	0x0010


	//----- nvinfo : EIATTR_KPARAM_INFO
	.align		4
        /*001c*/ 	.byte	0x04, 0x17
        /*001e*/ 	.short	(.L_51 - .L_50)
.L_50:
        /*0020*/ 	.word	0x00000000
        /*0024*/ 	.short	0x0001
        /*0026*/ 	.short	0x0008
        /*0028*/ 	.byte	0x00, 0xf0, 0x21, 0x00


	//----- nvinfo : EIATTR_KPARAM_INFO
	.align		4
.L_51:
        /*002c*/ 	.byte	0x04, 0x17
        /*002e*/ 	.short	(.L_53 - .L_52)
.L_52:
        /*0030*/ 	.word	0x00000000
        /*0034*/ 	.short	0x0000
        /*0036*/ 	.short	0x0000
        /*0038*/ 	.byte	0x00, 0xf0, 0x21, 0x00


	//----- nvinfo : EIATTR_MAXREG_COUNT
	.align		4
.L_53:
        /*003c*/ 	.byte	0x03, 0x1b
        /*003e*/ 	.short	0x00ff


	//----- nvinfo : EIATTR_EXIT_INSTR_OFFSETS
	.align		4
        /*0040*/ 	.byte	0x04, 0x1c
        /*0042*/ 	.short	(.L_55 - .L_54)


	//   ....[0]....
.L_54:
        /*0044*/ 	.word	0x00000080
.L_55:


//--------------------- .nv.callgraph             --------------------------
	.section	.nv.callgraph,"",@"SHT_CUDA_CALLGRAPH"
	.align	4
	.sectionentsize	8
	.align		4
        /*0000*/ 	.word	0x00000000
	.align		4
        /*0004*/ 	.word	0xffffffff
	.align		4
        /*0008*/ 	.word	0x00000000
	.align		4
        /*000c*/ 	.word	0xfffffffe
	.align		4
        /*0010*/ 	.word	0x00000000
	.align		4
        /*0014*/ 	.word	0xfffffffd
	.align		4
        /*0018*/ 	.word	0x00000000
	.align		4
        /*001c*/ 	.word	0xfffffffc


//--------------------- .nv.rel.action            --------------------------
	.section	.nv.rel.action,"",@"SHT_CUDA_RELOCINFO"
	.align	8
	.sectionentsize	8
        /*0000*/ 	.byte	0x73, 0x00, 0x00, 0x00, 0x00, 0x00, 0x00, 0x00, 0x00, 0x00, 0x00, 0x11, 0x25, 0x00, 0x05, 0x36


//--------------------- .nv.constant0.write_float_sum --------------------------
	.section	.nv.constant0.write_float_sum,"a",@progbits
	.sectionflags	@""
	.align	4
.nv.constant0.write_float_sum:
	.zero		368


//--------------------- .nv.constant0.write_float_value --------------------------
	.section	.nv.constant0.write_float_value,"a",@progbits
	.sectionflags	@""
	.align	4
.nv.constant0.write_float_value:
	.zero		364


//--------------------- .nv.constant0.write_float_ptr --------------------------
	.section	.nv.constant0.write_float_ptr,"a",@progbits
	.sectionflags	@""
	.align	4
.nv.constant0.write_float_ptr:
	.zero		368


//--------------------- .text.write_float_sum     --------------------------
	.section	.text.write_float_sum,"ax",@progbits
	.sectioninfo	@"SHI_REGISTERS=8"
	.align	128
        .global         write_float_sum
        .type           write_float_sum,@function
        .size           write_float_sum,(.L_x_3 - write_float_sum)
        .other          write_float_sum,@"STO_CUDA_ENTRY STV_DEFAULT"
write_float_sum:
.text.write_float_sum:
[----:B------:R-:W-:Y:S02]  /*0000*/  MOV R1, c[0x0][0x28] ;  /* 0x00000a0000017a02 */ /* 0x000fe40000000f00 */
[----:B------:R-:W-:Y:S01]  /*0010*/  ULDC.U16 UR4, c[0x0][0x168] ;  /* 0x00005a0000047ab9 */ /* 0x000fe20000000400 */
[----:B------:R-:W-:Y:S01]  /*0020*/  MOV R2, c[0x0][0x160] ;  /* 0x0000580000027a02 */ /* 0x000fe20000000f00 */
[----:B------:R-:W0:Y:S01]  /*0030*/  I2F.S16 R0, UR4 ;  /* 0x0000000400007d06 */ /* 0x000e220008101400 */
[----:B------:R-:W-:Y:S01]  /*0040*/  MOV R3, c[0x0][0x164] ;  /* 0x0000590000037a02 */ /* 0x000fe20000000f00 */
[----:B------:R-:W-:Y:S01]  /*0050*/  ULDC.64 UR4, c[0x0][0x118] ;  /* 0x0000460000047ab9 */ /* 0x000fe20000000a00 */
[----:B0-----:R-:W-:-:S05]  /*0060*/  FADD R5, R0, c[0x0][0x16c] ;  /* 0x00005b0000057621 */ /* 0x001fca0000000000 */
[----:B------:R-:W-:Y:S01]  /*0070*/  STG.E [R2.64], R5 ;  /* 0x0000000502007986 */ /* 0x000fe2000c101904 */
[----:B------:R-:W-:Y:S05]  /*0080*/  EXIT ;  /* 0x000000000000794d */ /* 0x000fea0003800000 */
.L_x_0:
[----:B------:R-:W-:-:S00]  /*0090*/  BRA `(.L_x_0) ;  /* 0xfffffff000007947 */ /* 0x000fc0000383ffff */
[----:B------:R-:W-:-:S00]  /*00a0*/  NOP ;  /* 0x0000000000007918 */ /* 0x000fc00000000000 */
        /* <DEDUP_REMOVED lines=13> */
.L_x_3:


//--------------------- .text.write_float_value   --------------------------
	.section	.text.write_float_value,"ax",@progbits
	.sectioninfo	@"SHI_REGISTERS=8"
	.align	128
        .global         write_float_value
        .type           write_float_value,@function
        .size           write_float_value,(.L_x_4 - write_float_value)
        .other          write_float_value,@"STO_CUDA_ENTRY STV_DEFAULT"
write_float_value:
.text.write_float_value:
[----:B------:R-:W-:Y:S02]  /*0000*/  IMAD.MOV.U32 R1, RZ, RZ, c[0x0][0x28] ;  /* 0x00000a00ff017624 */ /* 0x000fe400078e00ff */
[----:B------:R-:W-:Y:S01]  /*0010*/  IMAD.MOV.U32 R5, RZ, RZ, c[0x0][0x168] ;  /* 0x00005a00ff057624 */ /* 0x000fe200078e00ff */
[----:B------:R-:W-:Y:S01]  /*0020*/  MOV R2, c[0x0][0x160] ;  /* 0x0000580000027a02 */ /* 0x000fe20000000f00 */
[----:B------:R-:W-:Y:S01]  /*0030*/  ULDC.64 UR4, c[0x0][0x118] ;  /* 0x0000460000047ab9 */ /* 0x000fe20000000a00 */
[----:B------:R-:W-:-:S05]  /*0040*/  MOV R3, c[0x0][0x164] ;  /* 0x0000590000037a02 */ /* 0x000fca0000000f00 */
[----:B------:R-:W-:Y:S01]  /*0050*/  STG.E [R2.64], R5 ;  /* 0x0000000502007986 */ /* 0x000fe2000c101904 */
[----:B------:R-:W-:Y:S05]  /*0060*/  EXIT ;  /* 0x000000000000794d */ /* 0x000fea0003800000 */
.L_x_1:
        /* <DEDUP_REMOVED lines=9> */
.L_x_4:


//--------------------- .text.write_float_ptr     --------------------------
	.section	.text.write_float_ptr,"ax",@progbits
	.sectioninfo	@"SHI_REGISTERS=8"
	.align	128
        .global         write_float_ptr
        .type           write_float_ptr,@function
        .size           write_float_ptr,(.L_x_5 - write_float_ptr)
        .other          write_float_ptr,@"STO_CUDA_ENTRY STV_DEFAULT"
write_float_ptr:
.text.write_float_ptr:
[----:B------:R-:W-:Y:S02]  /*0000*/  MOV R1, c[0x0][0x28] ;  /* 0x00000a0000017a02 */ /* 0x000fe40000000f00 */
[----:B------:R-:W-:Y:S01]  /*0010*/  IMAD.MOV.U32 R3, RZ, RZ, c[0x0][0x16c] ;  /* 0x00005b00ff037624 */ /* 0x000fe200078e00ff */
[----:B------:R-:W-:Y:S01]  /*0020*/  MOV R2, c[0x0][0x168] ;  /* 0x00005a0000027a02 */ /* 0x000fe20000000f00 */
[----:B------:R-:W-:-:S04]  /*0030*/  ULDC.64 UR4, c[0x0][0x118] ;  /* 0x0000460000047ab9 */ /* 0x000fc80000000a00 */
[----:B------:R-:W2:Y:S01]  /*0040*/  LDG.E R3, [R2.64] ;  /* 0x0000000402037981 */ /* 0x000ea2000c1e1900 */
[----:B------:R-:W-:Y:S01]  /*0050*/  MOV R4, c[0x0][0x160] ;  /* 0x0000580000047a02 */ /* 0x000fe20000000f00 */
[----:B------:R-:W-:-:S05]  /*0060*/  IMAD.MOV.U32 R5, RZ, RZ, c[0x0][0x164] ;  /* 0x00005900ff057624 */ /* 0x000fca00078e00ff */
[----:B--2---:R-:W-:Y:S01]  /*0070*/  STG.E [R4.64], R3 ;  /* 0x0000000304007986 */ /* 0x004fe2000c101904 */
[----:B------:R-:W-:Y:S05]  /*0080*/  EXIT ;  /* 0x000000000000794d */ /* 0x000fea0003800000 */
.L_x_2:
        /* <DEDUP_REMOVED lines=15> */
.L_x_5:
